//
// Generated by NVIDIA NVVM Compiler
//
// Compiler Build ID: CL-36424714
// Cuda compilation tools, release 13.0, V13.0.88
// Based on NVVM 20.0.0
//

.version 9.0
.target sm_100
.address_size 64

	// .globl	_Z15gpu_hello_worldv
.extern .func  (.param .b32 func_retval0) vprintf
(
	.param .b64 vprintf_param_0,
	.param .b64 vprintf_param_1
)
;
.global .align 1 .b8 $str[24] = {72, 101, 108, 108, 111, 32, 87, 111, 114, 108, 100, 32, 102, 114, 111, 109, 32, 71, 80, 85, 33, 32, 10};

.visible .entry _Z15gpu_hello_worldv()
{
	.reg .b32 	%r<3>;
	.reg .b64 	%rd<3>;

	mov.u64 	%rd1, $str;
	cvta.global.u64 	%rd2, %rd1;
	{ // callseq 0, 0
	.param .b64 param0;
	st.param.b64 	[param0], %rd2;
	.param .b64 param1;
	st.param.b64 	[param1], 0;
	.param .b32 retval0;
	call.uni (retval0), 
	vprintf, 
	(
	param0, 
	param1
	);
	ld.param.b32 	%r1, [retval0];
	} // callseq 0
	ret;

}


// ===== COMPILED SASS (sm_100) =====

	.target	sm_100

	.elftype	@"ET_EXEC"


//--------------------- .note.nv.tkinfo           --------------------------
	.section	.note.nv.tkinfo,"",@"SHT_NOTE"
	.sectionflags	@"SHF_NOTE_NV_TKINFO"
	.tkinfo
        /*0018*/ 	.word	0x00000002
        /*0030*/ 	.string	""
        /*0030*/ 	.string	"ptxas"
        /*0030*/ 	.string	"Cuda compilation tools, release 13.0, V13.0.88"
        /*0030*/ 	.string	"Build cuda_13.0.r13.0/compiler.36424714_0"
        /*0030*/ 	.string	"-arch sm_100 -m 64 "



//--------------------- .note.nv.cuinfo           --------------------------
	.section	.note.nv.cuinfo,"",@"SHT_NOTE"
	.sectionflags	@"SHF_NOTE_NV_CUINFO"
        /*0018*/ 	.short	0x0002
        /*001a*/ 	.short	0x0064
        /*001c*/ 	.short	0x0082
	.zero		2


//--------------------- .nv.info                  --------------------------
	.section	.nv.info,"",@"SHT_CUDA_INFO"
	.align	4


	//----- nvinfo : EIATTR_REGCOUNT
	.align		4
        /*0000*/ 	.byte	0x04, 0x2f
        /*0002*/ 	.short	(.L_2 - .L_1)
	.align		4
.L_1:
        /*0004*/ 	.word	index@(_Z15gpu_hello_worldv)
        /*0008*/ 	.word	0x00000018


	//----- nvinfo : EIATTR_FRAME_SIZE
	.align		4
.L_2:
        /*000c*/ 	.byte	0x04, 0x11
        /*000e*/ 	.short	(.L_4 - .L_3)
	.align		4
.L_3:
        /*0010*/ 	.word	index@(_Z15gpu_hello_worldv)
        /*0014*/ 	.word	0x00000000


	//----- nvinfo : EIATTR_MIN_STACK_SIZE
	.align		4
.L_4:
        /*0018*/ 	.byte	0x04, 0x12
        /*001a*/ 	.short	(.L_6 - .L_5)
	.align		4
.L_5:
        /*001c*/ 	.word	index@(_Z15gpu_hello_worldv)
        /*0020*/ 	.word	0x00000000
.L_6:


//--------------------- .nv.compat                --------------------------
	.section	.nv.compat,"",@"SHT_CUDA_COMPAT_INFO"
	.align	4
        /*0000*/ 	.byte	0x02, 0x09, 0x00, 0x00, 0x02, 0x02, 0x01, 0x00, 0x02, 0x05, 0x05, 0x00, 0x03, 0x07, 0x01, 0x01
        /*0010*/ 	.byte	0x02, 0x03, 0x00, 0x00, 0x02, 0x06, 0x01, 0x00, 0x04, 0x0b, 0x08, 0x00, 0x09, 0x00, 0x00, 0x00
        /*0020*/ 	.byte	0x00, 0x00, 0x00, 0x00


//--------------------- .nv.info._Z15gpu_hello_worldv --------------------------
	.section	.nv.info._Z15gpu_hello_worldv,"",@"SHT_CUDA_INFO"
	.sectionflags	@""
	.align	4


	//----- nvinfo : EIATTR_CUDA_API_VERSION
	.align		4
        /*0000*/ 	.byte	0x04, 0x37
        /*0002*/ 	.short	(.L_8 - .L_7)
.L_7:
        /*0004*/ 	.word	0x00000082


	//----- nvinfo : EIATTR_SPARSE_MMA_MASK
	.align		4
.L_8:
        /*0008*/ 	.byte	0x03, 0x50
        /*000a*/ 	.short	0x0000


	//----- nvinfo : EIATTR_MAXREG_COUNT
	.align		4
        /*000c*/ 	.byte	0x03, 0x1b
        /*000e*/ 	.short	0x00ff


	//----- nvinfo : EIATTR_EXTERNS
	.align		4
        /*0010*/ 	.byte	0x04, 0x0f
        /*0012*/ 	.short	(.L_10 - .L_9)


	//   ....[0]....
	.align		4
.L_9:
        /*0014*/ 	.word	index@(vprintf)


	//----- nvinfo : EIATTR_MERCURY_ISA_VERSION
	.align		4
.L_10:
        /*0018*/ 	.byte	0x03, 0x5f
        /*001a*/ 	.short	0x0101


	//----- nvinfo : EIATTR_VRC_CTA_INIT_COUNT
	.align		4
        /*001c*/ 	.byte	0x02, 0x4a
	.zero		1
	.zero		1


	//----- nvinfo : EIATTR_SYSCALL_OFFSETS
	.align		4
        /*0020*/ 	.byte	0x04, 0x46
        /*0022*/ 	.short	(.L_12 - .L_11)


	//   ....[0]....
.L_11:
        /*0024*/ 	.word	0x00000080


	//----- nvinfo : EIATTR_EXIT_INSTR_OFFSETS
	.align		4
.L_12:
        /*0028*/ 	.byte	0x04, 0x1c
        /*002a*/ 	.short	(.L_14 - .L_13)


	//   ....[0]....
.L_13:
        /*002c*/ 	.word	0x00000090


	//----- nvinfo : EIATTR_SW_WAR
	.align		4
.L_14:
        /*0030*/ 	.byte	0x04, 0x36
        /*0032*/ 	.short	(.L_16 - .L_15)
.L_15:
        /*0034*/ 	.word	0x00000008
.L_16:


//--------------------- .nv.callgraph             --------------------------
	.section	.nv.callgraph,"",@"SHT_CUDA_CALLGRAPH"
	.align	4
	.sectionentsize	8
	.align		4
        /*0000*/ 	.word	0x00000000
	.align		4
        /*0004*/ 	.word	0xffffffff
	.align		4
        /*0008*/ 	.word	index@(_Z15gpu_hello_worldv)
	.align		4
        /*000c*/ 	.word	index@(vprintf)
	.align		4
        /*0010*/ 	.word	0x00000000
	.align		4
        /*0014*/ 	.word	0xfffffffe
	.align		4
        /*0018*/ 	.word	0x00000000
	.align		4
        /*001c*/ 	.word	0xfffffffd
	.align		4
        /*0020*/ 	.word	0x00000000
	.align		4
        /*0024*/ 	.word	0xfffffffc


//--------------------- .nv.constant4             --------------------------
	.section	.nv.constant4,"a",@progbits
	.align	8
	.align		8
.nv.constant4:
        /*0000*/ 	.dword	vprintf
	.align		8
        /*0008*/ 	.dword	$str


//--------------------- .text._Z15gpu_hello_worldv --------------------------
	.section	.text._Z15gpu_hello_worldv,"ax",@progbits
	.align	128
        .global         _Z15gpu_hello_worldv
        .type           _Z15gpu_hello_worldv,@function
        .size           _Z15gpu_hello_worldv,(.L_x_2 - _Z15gpu_hello_worldv)
        .other          _Z15gpu_hello_worldv,@"STO_CUDA_ENTRY STV_DEFAULT"
_Z15gpu_hello_worldv:
.text._Z15gpu_hello_worldv:
[----:B------:R-:W0:Y:S01]  /*0000*/  LDC R1, c[0x0][0x37c] ;  /* 0x0000df00ff017b82 */ /* 0x000e220000000800 */
[----:B------:R-:W-:Y:S01]  /*0010*/  MOV R0, 0x0 ;  /* 0x0000000000007802 */ /* 0x000fe20000000f00 */
[----:B------:R-:W1:Y:S01]  /*0020*/  LDCU.64 UR4, c[0x4][0x8] ;  /* 0x01000100ff0477ac */ /* 0x000e620008000a00 */
[----:B------:R-:W-:-:S05]  /*0030*/  CS2R R6, SRZ ;  /* 0x0000000000067805 */ /* 0x000fca000001ff00 */
[----:B------:R2:W3:Y:S01]  /*0040*/  LDC.64 R2, c[0x4][R0] ;  /* 0x0100000000027b82 */ /* 0x0004e20000000a00 */
[----:B-1----:R-:W-:Y:S02]  /*0050*/  IMAD.U32 R4, RZ, RZ, UR4 ;  /* 0x00000004ff047e24 */ /* 0x002fe4000f8e00ff */
[----:B--2---:R-:W-:-:S07]  /*0060*/  IMAD.U32 R5, RZ, RZ, UR5 ;  /* 0x00000005ff057e24 */ /* 0x004fce000f8e00ff */
[----:B------:R-:W-:-:S07]  /*0070*/  LEPC R20, `(.L_x_0) ;  /* 0x000000001014794e */ /* 0x000fce0000000000 */
[----:B0--3--:R-:W-:Y:S05]  /*0080*/  CALL.ABS.NOINC R2 ;  /* 0x0000000002007343 */ /* 0x009fea0003c00000 */
.L_x_0:
[----:B------:R-:W-:Y:S05]  /*0090*/  EXIT ;  /* 0x000000000000794d */ /* 0x000fea0003800000 */
.L_x_1:
[----:B------:R-:W-:-:S00]  /*00a0*/  BRA `(.L_x_1) ;  /* 0xfffffffc00fc7947 */ /* 0x000fc0000383ffff */
[----:B------:R-:W-:-:S00]  /*00b0*/  NOP ;  /* 0x0000000000007918 */ /* 0x000fc00000000000 */
        /* <DEDUP_REMOVED lines=12> */
.L_x_2:


//--------------------- .nv.global.init           --------------------------
	.section	.nv.global.init,"aw",@progbits
.nv.global.init:
	.type		$str,@object
	.size		$str,(.L_0 - $str)
$str:
        /*0000*/ 	.byte	0x48, 0x65, 0x6c, 0x6c, 0x6f, 0x20, 0x57, 0x6f, 0x72, 0x6c, 0x64, 0x20, 0x66, 0x72, 0x6f, 0x6d
        /*0010*/ 	.byte	0x20, 0x47, 0x50, 0x55, 0x21, 0x20, 0x0a, 0x00
.L_0:


//--------------------- .nv.shared.reserved.0     --------------------------
	.section	.nv.shared.reserved.0,"aw",@nobits
	.weak		__nv_reservedSMEM_offset_0_alias
	.size		__nv_reservedSMEM_offset_0_alias, 0, 64
	.other		__nv_reservedSMEM_offset_0_alias,@"STO_CUDA_RESERVED_SHARED STV_DEFAULT"
__nv_reservedSMEM_offset_0_alias:
	.zero		0
	.zero		64


//--------------------- .nv.constant0._Z15gpu_hello_worldv --------------------------
	.section	.nv.constant0._Z15gpu_hello_worldv,"a",@progbits
	.sectionflags	@""
	.align	4
.nv.constant0._Z15gpu_hello_worldv:
	.zero		896


//--------------------- SYMBOLS --------------------------

	.type		.nv.reservedSmem.offset0,@object
	.size		.nv.reservedSmem.offset0,0x4
	.type		vprintf,@function
